//
// Generated by NVIDIA NVVM Compiler
//
// Compiler Build ID: CL-36424714
// Cuda compilation tools, release 13.0, V13.0.88
// Based on NVVM 20.0.0
//

.version 9.0
.target sm_100
.address_size 64

	// .globl	_Z16seq_reuse_kernelPKfPf

.visible .entry _Z16seq_reuse_kernelPKfPf(
	.param .u64 .ptr .align 1 _Z16seq_reuse_kernelPKfPf_param_0,
	.param .u64 .ptr .align 1 _Z16seq_reuse_kernelPKfPf_param_1
)
{
	.reg .b32 	%r<2>;
	.reg .b32 	%f<34>;
	.reg .b64 	%rd<8>;

	ld.param.u64 	%rd1, [_Z16seq_reuse_kernelPKfPf_param_0];
	ld.param.u64 	%rd2, [_Z16seq_reuse_kernelPKfPf_param_1];
	cvta.to.global.u64 	%rd3, %rd1;
	mov.u32 	%r1, %tid.x;
	mul.wide.u32 	%rd4, %r1, 4;
	add.s64 	%rd5, %rd3, %rd4;
	ld.global.nc.f32 	%f1, [%rd5];
	add.f32 	%f2, %f1, 0f00000000;
	add.f32 	%f3, %f2, %f1;
	add.f32 	%f4, %f3, %f1;
	add.f32 	%f5, %f4, %f1;
	add.f32 	%f6, %f5, %f1;
	add.f32 	%f7, %f6, %f1;
	add.f32 	%f8, %f7, %f1;
	add.f32 	%f9, %f8, %f1;
	add.f32 	%f10, %f9, %f1;
	add.f32 	%f11, %f10, %f1;
	add.f32 	%f12, %f11, %f1;
	add.f32 	%f13, %f12, %f1;
	add.f32 	%f14, %f13, %f1;
	add.f32 	%f15, %f14, %f1;
	add.f32 	%f16, %f15, %f1;
	add.f32 	%f17, %f16, %f1;
	add.f32 	%f18, %f17, %f1;
	add.f32 	%f19, %f18, %f1;
	add.f32 	%f20, %f19, %f1;
	add.f32 	%f21, %f20, %f1;
	add.f32 	%f22, %f21, %f1;
	add.f32 	%f23, %f22, %f1;
	add.f32 	%f24, %f23, %f1;
	add.f32 	%f25, %f24, %f1;
	add.f32 	%f26, %f25, %f1;
	add.f32 	%f27, %f26, %f1;
	add.f32 	%f28, %f27, %f1;
	add.f32 	%f29, %f28, %f1;
	add.f32 	%f30, %f29, %f1;
	add.f32 	%f31, %f30, %f1;
	add.f32 	%f32, %f31, %f1;
	add.f32 	%f33, %f32, %f1;
	cvta.to.global.u64 	%rd6, %rd2;
	add.s64 	%rd7, %rd6, %rd4;
	st.global.f32 	[%rd7], %f33;
	ret;

}
	// .globl	_Z19stride_large_kernelPKfPf
.visible .entry _Z19stride_large_kernelPKfPf(
	.param .u64 .ptr .align 1 _Z19stride_large_kernelPKfPf_param_0,
	.param .u64 .ptr .align 1 _Z19stride_large_kernelPKfPf_param_1
)
{
	.reg .b32 	%r<3>;
	.reg .b32 	%f<65>;
	.reg .b64 	%rd<10>;

	ld.param.u64 	%rd1, [_Z19stride_large_kernelPKfPf_param_0];
	ld.param.u64 	%rd2, [_Z19stride_large_kernelPKfPf_param_1];
	mov.u32 	%r1, %tid.x;
	cvta.to.global.u64 	%rd3, %rd1;
	shl.b32 	%r2, %r1, 17;
	cvt.u64.u32 	%rd4, %r2;
	and.b64  	%rd5, %rd4, 66977792;
	add.s64 	%rd6, %rd3, %rd5;
	ld.global.nc.f32 	%f1, [%rd6];
	add.f32 	%f2, %f1, 0f00000000;
	ld.global.nc.f32 	%f3, [%rd6+4];
	add.f32 	%f4, %f2, %f3;
	ld.global.nc.f32 	%f5, [%rd6+8];
	add.f32 	%f6, %f4, %f5;
	ld.global.nc.f32 	%f7, [%rd6+12];
	add.f32 	%f8, %f6, %f7;
	ld.global.nc.f32 	%f9, [%rd6+16];
	add.f32 	%f10, %f8, %f9;
	ld.global.nc.f32 	%f11, [%rd6+20];
	add.f32 	%f12, %f10, %f11;
	ld.global.nc.f32 	%f13, [%rd6+24];
	add.f32 	%f14, %f12, %f13;
	ld.global.nc.f32 	%f15, [%rd6+28];
	add.f32 	%f16, %f14, %f15;
	ld.global.nc.f32 	%f17, [%rd6+32];
	add.f32 	%f18, %f16, %f17;
	ld.global.nc.f32 	%f19, [%rd6+36];
	add.f32 	%f20, %f18, %f19;
	ld.global.nc.f32 	%f21, [%rd6+40];
	add.f32 	%f22, %f20, %f21;
	ld.global.nc.f32 	%f23, [%rd6+44];
	add.f32 	%f24, %f22, %f23;
	ld.global.nc.f32 	%f25, [%rd6+48];
	add.f32 	%f26, %f24, %f25;
	ld.global.nc.f32 	%f27, [%rd6+52];
	add.f32 	%f28, %f26, %f27;
	ld.global.nc.f32 	%f29, [%rd6+56];
	add.f32 	%f30, %f28, %f29;
	ld.global.nc.f32 	%f31, [%rd6+60];
	add.f32 	%f32, %f30, %f31;
	ld.global.nc.f32 	%f33, [%rd6+64];
	add.f32 	%f34, %f32, %f33;
	ld.global.nc.f32 	%f35, [%rd6+68];
	add.f32 	%f36, %f34, %f35;
	ld.global.nc.f32 	%f37, [%rd6+72];
	add.f32 	%f38, %f36, %f37;
	ld.global.nc.f32 	%f39, [%rd6+76];
	add.f32 	%f40, %f38, %f39;
	ld.global.nc.f32 	%f41, [%rd6+80];
	add.f32 	%f42, %f40, %f41;
	ld.global.nc.f32 	%f43, [%rd6+84];
	add.f32 	%f44, %f42, %f43;
	ld.global.nc.f32 	%f45, [%rd6+88];
	add.f32 	%f46, %f44, %f45;
	ld.global.nc.f32 	%f47, [%rd6+92];
	add.f32 	%f48, %f46, %f47;
	ld.global.nc.f32 	%f49, [%rd6+96];
	add.f32 	%f50, %f48, %f49;
	ld.global.nc.f32 	%f51, [%rd6+100];
	add.f32 	%f52, %f50, %f51;
	ld.global.nc.f32 	%f53, [%rd6+104];
	add.f32 	%f54, %f52, %f53;
	ld.global.nc.f32 	%f55, [%rd6+108];
	add.f32 	%f56, %f54, %f55;
	ld.global.nc.f32 	%f57, [%rd6+112];
	add.f32 	%f58, %f56, %f57;
	ld.global.nc.f32 	%f59, [%rd6+116];
	add.f32 	%f60, %f58, %f59;
	ld.global.nc.f32 	%f61, [%rd6+120];
	add.f32 	%f62, %f60, %f61;
	ld.global.nc.f32 	%f63, [%rd6+124];
	add.f32 	%f64, %f62, %f63;
	cvta.to.global.u64 	%rd7, %rd2;
	mul.wide.u32 	%rd8, %r1, 4;
	add.s64 	%rd9, %rd7, %rd8;
	st.global.f32 	[%rd9], %f64;
	ret;

}
	// .globl	_Z13random_kernelPKfPKiPf
.visible .entry _Z13random_kernelPKfPKiPf(
	.param .u64 .ptr .align 1 _Z13random_kernelPKfPKiPf_param_0,
	.param .u64 .ptr .align 1 _Z13random_kernelPKfPKiPf_param_1,
	.param .u64 .ptr .align 1 _Z13random_kernelPKfPKiPf_param_2
)
{
	.reg .b32 	%r<34>;
	.reg .b32 	%f<65>;
	.reg .b64 	%rd<74>;

	ld.param.u64 	%rd1, [_Z13random_kernelPKfPKiPf_param_0];
	ld.param.u64 	%rd2, [_Z13random_kernelPKfPKiPf_param_1];
	ld.param.u64 	%rd3, [_Z13random_kernelPKfPKiPf_param_2];
	mov.u32 	%r1, %tid.x;
	cvta.to.global.u64 	%rd4, %rd2;
	cvta.to.global.u64 	%rd5, %rd1;
	mul.wide.u32 	%rd6, %r1, 4;
	add.s64 	%rd7, %rd4, %rd6;
	ld.global.u32 	%r2, [%rd7];
	mul.wide.s32 	%rd8, %r2, 4;
	add.s64 	%rd9, %rd5, %rd8;
	ld.global.nc.f32 	%f1, [%rd9];
	add.f32 	%f2, %f1, 0f00000000;
	ld.global.u32 	%r3, [%rd7+4];
	mul.wide.s32 	%rd10, %r3, 4;
	add.s64 	%rd11, %rd5, %rd10;
	ld.global.nc.f32 	%f3, [%rd11];
	add.f32 	%f4, %f2, %f3;
	ld.global.u32 	%r4, [%rd7+8];
	mul.wide.s32 	%rd12, %r4, 4;
	add.s64 	%rd13, %rd5, %rd12;
	ld.global.nc.f32 	%f5, [%rd13];
	add.f32 	%f6, %f4, %f5;
	ld.global.u32 	%r5, [%rd7+12];
	mul.wide.s32 	%rd14, %r5, 4;
	add.s64 	%rd15, %rd5, %rd14;
	ld.global.nc.f32 	%f7, [%rd15];
	add.f32 	%f8, %f6, %f7;
	ld.global.u32 	%r6, [%rd7+16];
	mul.wide.s32 	%rd16, %r6, 4;
	add.s64 	%rd17, %rd5, %rd16;
	ld.global.nc.f32 	%f9, [%rd17];
	add.f32 	%f10, %f8, %f9;
	ld.global.u32 	%r7, [%rd7+20];
	mul.wide.s32 	%rd18, %r7, 4;
	add.s64 	%rd19, %rd5, %rd18;
	ld.global.nc.f32 	%f11, [%rd19];
	add.f32 	%f12, %f10, %f11;
	ld.global.u32 	%r8, [%rd7+24];
	mul.wide.s32 	%rd20, %r8, 4;
	add.s64 	%rd21, %rd5, %rd20;
	ld.global.nc.f32 	%f13, [%rd21];
	add.f32 	%f14, %f12, %f13;
	ld.global.u32 	%r9, [%rd7+28];
	mul.wide.s32 	%rd22, %r9, 4;
	add.s64 	%rd23, %rd5, %rd22;
	ld.global.nc.f32 	%f15, [%rd23];
	add.f32 	%f16, %f14, %f15;
	ld.global.u32 	%r10, [%rd7+32];
	mul.wide.s32 	%rd24, %r10, 4;
	add.s64 	%rd25, %rd5, %rd24;
	ld.global.nc.f32 	%f17, [%rd25];
	add.f32 	%f18, %f16, %f17;
	ld.global.u32 	%r11, [%rd7+36];
	mul.wide.s32 	%rd26, %r11, 4;
	add.s64 	%rd27, %rd5, %rd26;
	ld.global.nc.f32 	%f19, [%rd27];
	add.f32 	%f20, %f18, %f19;
	ld.global.u32 	%r12, [%rd7+40];
	mul.wide.s32 	%rd28, %r12, 4;
	add.s64 	%rd29, %rd5, %rd28;
	ld.global.nc.f32 	%f21, [%rd29];
	add.f32 	%f22, %f20, %f21;
	ld.global.u32 	%r13, [%rd7+44];
	mul.wide.s32 	%rd30, %r13, 4;
	add.s64 	%rd31, %rd5, %rd30;
	ld.global.nc.f32 	%f23, [%rd31];
	add.f32 	%f24, %f22, %f23;
	ld.global.u32 	%r14, [%rd7+48];
	mul.wide.s32 	%rd32, %r14, 4;
	add.s64 	%rd33, %rd5, %rd32;
	ld.global.nc.f32 	%f25, [%rd33];
	add.f32 	%f26, %f24, %f25;
	ld.global.u32 	%r15, [%rd7+52];
	mul.wide.s32 	%rd34, %r15, 4;
	add.s64 	%rd35, %rd5, %rd34;
	ld.global.nc.f32 	%f27, [%rd35];
	add.f32 	%f28, %f26, %f27;
	ld.global.u32 	%r16, [%rd7+56];
	mul.wide.s32 	%rd36, %r16, 4;
	add.s64 	%rd37, %rd5, %rd36;
	ld.global.nc.f32 	%f29, [%rd37];
	add.f32 	%f30, %f28, %f29;
	ld.global.u32 	%r17, [%rd7+60];
	mul.wide.s32 	%rd38, %r17, 4;
	add.s64 	%rd39, %rd5, %rd38;
	ld.global.nc.f32 	%f31, [%rd39];
	add.f32 	%f32, %f30, %f31;
	ld.global.u32 	%r18, [%rd7+64];
	mul.wide.s32 	%rd40, %r18, 4;
	add.s64 	%rd41, %rd5, %rd40;
	ld.global.nc.f32 	%f33, [%rd41];
	add.f32 	%f34, %f32, %f33;
	ld.global.u32 	%r19, [%rd7+68];
	mul.wide.s32 	%rd42, %r19, 4;
	add.s64 	%rd43, %rd5, %rd42;
	ld.global.nc.f32 	%f35, [%rd43];
	add.f32 	%f36, %f34, %f35;
	ld.global.u32 	%r20, [%rd7+72];
	mul.wide.s32 	%rd44, %r20, 4;
	add.s64 	%rd45, %rd5, %rd44;
	ld.global.nc.f32 	%f37, [%rd45];
	add.f32 	%f38, %f36, %f37;
	ld.global.u32 	%r21, [%rd7+76];
	mul.wide.s32 	%rd46, %r21, 4;
	add.s64 	%rd47, %rd5, %rd46;
	ld.global.nc.f32 	%f39, [%rd47];
	add.f32 	%f40, %f38, %f39;
	ld.global.u32 	%r22, [%rd7+80];
	mul.wide.s32 	%rd48, %r22, 4;
	add.s64 	%rd49, %rd5, %rd48;
	ld.global.nc.f32 	%f41, [%rd49];
	add.f32 	%f42, %f40, %f41;
	ld.global.u32 	%r23, [%rd7+84];
	mul.wide.s32 	%rd50, %r23, 4;
	add.s64 	%rd51, %rd5, %rd50;
	ld.global.nc.f32 	%f43, [%rd51];
	add.f32 	%f44, %f42, %f43;
	ld.global.u32 	%r24, [%rd7+88];
	mul.wide.s32 	%rd52, %r24, 4;
	add.s64 	%rd53, %rd5, %rd52;
	ld.global.nc.f32 	%f45, [%rd53];
	add.f32 	%f46, %f44, %f45;
	ld.global.u32 	%r25, [%rd7+92];
	mul.wide.s32 	%rd54, %r25, 4;
	add.s64 	%rd55, %rd5, %rd54;
	ld.global.nc.f32 	%f47, [%rd55];
	add.f32 	%f48, %f46, %f47;
	ld.global.u32 	%r26, [%rd7+96];
	mul.wide.s32 	%rd56, %r26, 4;
	add.s64 	%rd57, %rd5, %rd56;
	ld.global.nc.f32 	%f49, [%rd57];
	add.f32 	%f50, %f48, %f49;
	ld.global.u32 	%r27, [%rd7+100];
	mul.wide.s32 	%rd58, %r27, 4;
	add.s64 	%rd59, %rd5, %rd58;
	ld.global.nc.f32 	%f51, [%rd59];
	add.f32 	%f52, %f50, %f51;
	ld.global.u32 	%r28, [%rd7+104];
	mul.wide.s32 	%rd60, %r28, 4;
	add.s64 	%rd61, %rd5, %rd60;
	ld.global.nc.f32 	%f53, [%rd61];
	add.f32 	%f54, %f52, %f53;
	ld.global.u32 	%r29, [%rd7+108];
	mul.wide.s32 	%rd62, %r29, 4;
	add.s64 	%rd63, %rd5, %rd62;
	ld.global.nc.f32 	%f55, [%rd63];
	add.f32 	%f56, %f54, %f55;
	ld.global.u32 	%r30, [%rd7+112];
	mul.wide.s32 	%rd64, %r30, 4;
	add.s64 	%rd65, %rd5, %rd64;
	ld.global.nc.f32 	%f57, [%rd65];
	add.f32 	%f58, %f56, %f57;
	ld.global.u32 	%r31, [%rd7+116];
	mul.wide.s32 	%rd66, %r31, 4;
	add.s64 	%rd67, %rd5, %rd66;
	ld.global.nc.f32 	%f59, [%rd67];
	add.f32 	%f60, %f58, %f59;
	ld.global.u32 	%r32, [%rd7+120];
	mul.wide.s32 	%rd68, %r32, 4;
	add.s64 	%rd69, %rd5, %rd68;
	ld.global.nc.f32 	%f61, [%rd69];
	add.f32 	%f62, %f60, %f61;
	ld.global.u32 	%r33, [%rd7+124];
	mul.wide.s32 	%rd70, %r33, 4;
	add.s64 	%rd71, %rd5, %rd70;
	ld.global.nc.f32 	%f63, [%rd71];
	add.f32 	%f64, %f62, %f63;
	cvta.to.global.u64 	%rd72, %rd3;
	add.s64 	%rd73, %rd72, %rd6;
	st.global.f32 	[%rd73], %f64;
	ret;

}


// ===== COMPILED SASS (sm_100) =====

	.target	sm_100

	.elftype	@"ET_EXEC"


//--------------------- .note.nv.tkinfo           --------------------------
	.section	.note.nv.tkinfo,"",@"SHT_NOTE"
	.sectionflags	@"SHF_NOTE_NV_TKINFO"
	.tkinfo
        /*0018*/ 	.word	0x00000002
        /*0030*/ 	.string	""
        /*0030*/ 	.string	"ptxas"
        /*0030*/ 	.string	"Cuda compilation tools, release 13.0, V13.0.88"
        /*0030*/ 	.string	"Build cuda_13.0.r13.0/compiler.36424714_0"
        /*0030*/ 	.string	"-arch sm_100 -m 64 "



//--------------------- .note.nv.cuinfo           --------------------------
	.section	.note.nv.cuinfo,"",@"SHT_NOTE"
	.sectionflags	@"SHF_NOTE_NV_CUINFO"
        /*0018*/ 	.short	0x0002
        /*001a*/ 	.short	0x0064
        /*001c*/ 	.short	0x0082
	.zero		2


//--------------------- .nv.info                  --------------------------
	.section	.nv.info,"",@"SHT_CUDA_INFO"
	.align	4


	//----- nvinfo : EIATTR_REGCOUNT
	.align		4
        /*0000*/ 	.byte	0x04, 0x2f
        /*0002*/ 	.short	(.L_1 - .L_0)
	.align		4
.L_0:
        /*0004*/ 	.word	index@(_Z16seq_reuse_kernelPKfPf)
        /*0008*/ 	.word	0x00000008


	//----- nvinfo : EIATTR_FRAME_SIZE
	.align		4
.L_1:
        /*000c*/ 	.byte	0x04, 0x11
        /*000e*/ 	.short	(.L_3 - .L_2)
	.align		4
.L_2:
        /*0010*/ 	.word	index@(_Z16seq_reuse_kernelPKfPf)
        /*0014*/ 	.word	0x00000000


	//----- nvinfo : EIATTR_REGCOUNT
	.align		4
.L_3:
        /*0018*/ 	.byte	0x04, 0x2f
        /*001a*/ 	.short	(.L_5 - .L_4)
	.align		4
.L_4:
        /*001c*/ 	.word	index@(_Z19stride_large_kernelPKfPf)
        /*0020*/ 	.word	0x0000001e


	//----- nvinfo : EIATTR_FRAME_SIZE
	.align		4
.L_5:
        /*0024*/ 	.byte	0x04, 0x11
        /*0026*/ 	.short	(.L_7 - .L_6)
	.align		4
.L_6:
        /*0028*/ 	.word	index@(_Z19stride_large_kernelPKfPf)
        /*002c*/ 	.word	0x00000000


	//----- nvinfo : EIATTR_REGCOUNT
	.align		4
.L_7:
        /*0030*/ 	.byte	0x04, 0x2f
        /*0032*/ 	.short	(.L_9 - .L_8)
	.align		4
.L_8:
        /*0034*/ 	.word	index@(_Z13random_kernelPKfPKiPf)
        /*0038*/ 	.word	0x00000020


	//----- nvinfo : EIATTR_FRAME_SIZE
	.align		4
.L_9:
        /*003c*/ 	.byte	0x04, 0x11
        /*003e*/ 	.short	(.L_11 - .L_10)
	.align		4
.L_10:
        /*0040*/ 	.word	index@(_Z13random_kernelPKfPKiPf)
        /*0044*/ 	.word	0x00000000


	//----- nvinfo : EIATTR_MIN_STACK_SIZE
	.align		4
.L_11:
        /*0048*/ 	.byte	0x04, 0x12
        /*004a*/ 	.short	(.L_13 - .L_12)
	.align		4
.L_12:
        /*004c*/ 	.word	index@(_Z13random_kernelPKfPKiPf)
        /*0050*/ 	.word	0x00000000


	//----- nvinfo : EIATTR_MIN_STACK_SIZE
	.align		4
.L_13:
        /*0054*/ 	.byte	0x04, 0x12
        /*0056*/ 	.short	(.L_15 - .L_14)
	.align		4
.L_14:
        /*0058*/ 	.word	index@(_Z19stride_large_kernelPKfPf)
        /*005c*/ 	.word	0x00000000


	//----- nvinfo : EIATTR_MIN_STACK_SIZE
	.align		4
.L_15:
        /*0060*/ 	.byte	0x04, 0x12
        /*0062*/ 	.short	(.L_17 - .L_16)
	.align		4
.L_16:
        /*0064*/ 	.word	index@(_Z16seq_reuse_kernelPKfPf)
        /*0068*/ 	.word	0x00000000
.L_17:


//--------------------- .nv.compat                --------------------------
	.section	.nv.compat,"",@"SHT_CUDA_COMPAT_INFO"
	.align	4
        /*0000*/ 	.byte	0x02, 0x09, 0x00, 0x00, 0x02, 0x02, 0x01, 0x00, 0x02, 0x05, 0x05, 0x00, 0x03, 0x07, 0x01, 0x01
        /*0010*/ 	.byte	0x02, 0x03, 0x00, 0x00, 0x02, 0x06, 0x01, 0x00, 0x04, 0x0b, 0x08, 0x00, 0x09, 0x00, 0x00, 0x00
        /*0020*/ 	.byte	0x00, 0x00, 0x00, 0x00


//--------------------- .nv.info._Z13random_kernelPKfPKiPf --------------------------
	.section	.nv.info._Z13random_kernelPKfPKiPf,"",@"SHT_CUDA_INFO"
	.sectionflags	@""
	.align	4


	//----- nvinfo : EIATTR_CUDA_API_VERSION
	.align		4
        /*0000*/ 	.byte	0x04, 0x37
        /*0002*/ 	.short	(.L_19 - .L_18)
.L_18:
        /*0004*/ 	.word	0x00000082


	//----- nvinfo : EIATTR_KPARAM_INFO
	.align		4
.L_19:
        /*0008*/ 	.byte	0x04, 0x17
        /*000a*/ 	.short	(.L_21 - .L_20)
.L_20:
        /*000c*/ 	.word	0x00000000
        /*0010*/ 	.short	0x0002
        /*0012*/ 	.short	0x0010
        /*0014*/ 	.byte	0x00, 0xf5, 0x21, 0x00


	//----- nvinfo : EIATTR_KPARAM_INFO
	.align		4
.L_21:
        /*0018*/ 	.byte	0x04, 0x17
        /*001a*/ 	.short	(.L_23 - .L_22)
.L_22:
        /*001c*/ 	.word	0x00000000
        /*0020*/ 	.short	0x0001
        /*0022*/ 	.short	0x0008
        /*0024*/ 	.byte	0x00, 0xf5, 0x21, 0x00


	//----- nvinfo : EIATTR_KPARAM_INFO
	.align		4
.L_23:
        /*0028*/ 	.byte	0x04, 0x17
        /*002a*/ 	.short	(.L_25 - .L_24)
.L_24:
        /*002c*/ 	.word	0x00000000
        /*0030*/ 	.short	0x0000
        /*0032*/ 	.short	0x0000
        /*0034*/ 	.byte	0x00, 0xf5, 0x21, 0x00


	//----- nvinfo : EIATTR_SPARSE_MMA_MASK
	.align		4
.L_25:
        /*0038*/ 	.byte	0x03, 0x50
        /*003a*/ 	.short	0x0000


	//----- nvinfo : EIATTR_MAXREG_COUNT
	.align		4
        /*003c*/ 	.byte	0x03, 0x1b
        /*003e*/ 	.short	0x00ff


	//----- nvinfo : EIATTR_MERCURY_ISA_VERSION
	.align		4
        /*0040*/ 	.byte	0x03, 0x5f
        /*0042*/ 	.short	0x0101


	//----- nvinfo : EIATTR_VRC_CTA_INIT_COUNT
	.align		4
        /*0044*/ 	.byte	0x02, 0x4a
	.zero		1
	.zero		1


	//----- nvinfo : EIATTR_EXIT_INSTR_OFFSETS
	.align		4
        /*0048*/ 	.byte	0x04, 0x1c
        /*004a*/ 	.short	(.L_27 - .L_26)


	//   ....[0]....
.L_26:
        /*004c*/ 	.word	0x00000890


	//----- nvinfo : EIATTR_CBANK_PARAM_SIZE
	.align		4
.L_27:
        /*0050*/ 	.byte	0x03, 0x19
        /*0052*/ 	.short	0x0018


	//----- nvinfo : EIATTR_PARAM_CBANK
	.align		4
        /*0054*/ 	.byte	0x04, 0x0a
        /*0056*/ 	.short	(.L_29 - .L_28)
	.align		4
.L_28:
        /*0058*/ 	.word	index@(.nv.constant0._Z13random_kernelPKfPKiPf)
        /*005c*/ 	.short	0x0380
        /*005e*/ 	.short	0x0018


	//----- nvinfo : EIATTR_SW_WAR
	.align		4
.L_29:
        /*0060*/ 	.byte	0x04, 0x36
        /*0062*/ 	.short	(.L_31 - .L_30)
.L_30:
        /*0064*/ 	.word	0x00000008
.L_31:


//--------------------- .nv.info._Z19stride_large_kernelPKfPf --------------------------
	.section	.nv.info._Z19stride_large_kernelPKfPf,"",@"SHT_CUDA_INFO"
	.sectionflags	@""
	.align	4


	//----- nvinfo : EIATTR_CUDA_API_VERSION
	.align		4
        /*0000*/ 	.byte	0x04, 0x37
        /*0002*/ 	.short	(.L_33 - .L_32)
.L_32:
        /*0004*/ 	.word	0x00000082


	//----- nvinfo : EIATTR_KPARAM_INFO
	.align		4
.L_33:
        /*0008*/ 	.byte	0x04, 0x17
        /*000a*/ 	.short	(.L_35 - .L_34)
.L_34:
        /*000c*/ 	.word	0x00000000
        /*0010*/ 	.short	0x0001
        /*0012*/ 	.short	0x0008
        /*0014*/ 	.byte	0x00, 0xf5, 0x21, 0x00


	//----- nvinfo : EIATTR_KPARAM_INFO
	.align		4
.L_35:
        /*0018*/ 	.byte	0x04, 0x17
        /*001a*/ 	.short	(.L_37 - .L_36)
.L_36:
        /*001c*/ 	.word	0x00000000
        /*0020*/ 	.short	0x0000
        /*0022*/ 	.short	0x0000
        /*0024*/ 	.byte	0x00, 0xf5, 0x21, 0x00


	//----- nvinfo : EIATTR_SPARSE_MMA_MASK
	.align		4
.L_37:
        /*0028*/ 	.byte	0x03, 0x50
        /*002a*/ 	.short	0x0000


	//----- nvinfo : EIATTR_MAXREG_COUNT
	.align		4
        /*002c*/ 	.byte	0x03, 0x1b
        /*002e*/ 	.short	0x00ff


	//----- nvinfo : EIATTR_MERCURY_ISA_VERSION
	.align		4
        /*0030*/ 	.byte	0x03, 0x5f
        /*0032*/ 	.short	0x0101


	//----- nvinfo : EIATTR_VRC_CTA_INIT_COUNT
	.align		4
        /*0034*/ 	.byte	0x02, 0x4a
	.zero		1
	.zero		1


	//----- nvinfo : EIATTR_EXIT_INSTR_OFFSETS
	.align		4
        /*0038*/ 	.byte	0x04, 0x1c
        /*003a*/ 	.short	(.L_39 - .L_38)


	//   ....[0]....
.L_38:
        /*003c*/ 	.word	0x000004b0


	//----- nvinfo : EIATTR_CBANK_PARAM_SIZE
	.align		4
.L_39:
        /*0040*/ 	.byte	0x03, 0x19
        /*0042*/ 	.short	0x0010


	//----- nvinfo : EIATTR_PARAM_CBANK
	.align		4
        /*0044*/ 	.byte	0x04, 0x0a
        /*0046*/ 	.short	(.L_41 - .L_40)
	.align		4
.L_40:
        /*0048*/ 	.word	index@(.nv.constant0._Z19stride_large_kernelPKfPf)
        /*004c*/ 	.short	0x0380
        /*004e*/ 	.short	0x0010


	//----- nvinfo : EIATTR_SW_WAR
	.align		4
.L_41:
        /*0050*/ 	.byte	0x04, 0x36
        /*0052*/ 	.short	(.L_43 - .L_42)
.L_42:
        /*0054*/ 	.word	0x00000008
.L_43:


//--------------------- .nv.info._Z16seq_reuse_kernelPKfPf --------------------------
	.section	.nv.info._Z16seq_reuse_kernelPKfPf,"",@"SHT_CUDA_INFO"
	.sectionflags	@""
	.align	4


	//----- nvinfo : EIATTR_CUDA_API_VERSION
	.align		4
        /*0000*/ 	.byte	0x04, 0x37
        /*0002*/ 	.short	(.L_45 - .L_44)
.L_44:
        /*0004*/ 	.word	0x00000082


	//----- nvinfo : EIATTR_KPARAM_INFO
	.align		4
.L_45:
        /*0008*/ 	.byte	0x04, 0x17
        /*000a*/ 	.short	(.L_47 - .L_46)
.L_46:
        /*000c*/ 	.word	0x00000000
        /*0010*/ 	.short	0x0001
        /*0012*/ 	.short	0x0008
        /*0014*/ 	.byte	0x00, 0xf5, 0x21, 0x00


	//----- nvinfo : EIATTR_KPARAM_INFO
	.align		4
.L_47:
        /*0018*/ 	.byte	0x04, 0x17
        /*001a*/ 	.short	(.L_49 - .L_48)
.L_48:
        /*001c*/ 	.word	0x00000000
        /*0020*/ 	.short	0x0000
        /*0022*/ 	.short	0x0000
        /*0024*/ 	.byte	0x00, 0xf5, 0x21, 0x00


	//----- nvinfo : EIATTR_SPARSE_MMA_MASK
	.align		4
.L_49:
        /*0028*/ 	.byte	0x03, 0x50
        /*002a*/ 	.short	0x0000


	//----- nvinfo : EIATTR_MAXREG_COUNT
	.align		4
        /*002c*/ 	.byte	0x03, 0x1b
        /*002e*/ 	.short	0x00ff


	//----- nvinfo : EIATTR_MERCURY_ISA_VERSION
	.align		4
        /*0030*/ 	.byte	0x03, 0x5f
        /*0032*/ 	.short	0x0101


	//----- nvinfo : EIATTR_VRC_CTA_INIT_COUNT
	.align		4
        /*0034*/ 	.byte	0x02, 0x4a
	.zero		1
	.zero		1


	//----- nvinfo : EIATTR_EXIT_INSTR_OFFSETS
	.align		4
        /*0038*/ 	.byte	0x04, 0x1c
        /*003a*/ 	.short	(.L_51 - .L_50)


	//   ....[0]....
.L_50:
        /*003c*/ 	.word	0x00000290


	//----- nvinfo : EIATTR_CBANK_PARAM_SIZE
	.align		4
.L_51:
        /*0040*/ 	.byte	0x03, 0x19
        /*0042*/ 	.short	0x0010


	//----- nvinfo : EIATTR_PARAM_CBANK
	.align		4
        /*0044*/ 	.byte	0x04, 0x0a
        /*0046*/ 	.short	(.L_53 - .L_52)
	.align		4
.L_52:
        /*0048*/ 	.word	index@(.nv.constant0._Z16seq_reuse_kernelPKfPf)
        /*004c*/ 	.short	0x0380
        /*004e*/ 	.short	0x0010


	//----- nvinfo : EIATTR_SW_WAR
	.align		4
.L_53:
        /*0050*/ 	.byte	0x04, 0x36
        /*0052*/ 	.short	(.L_55 - .L_54)
.L_54:
        /*0054*/ 	.word	0x00000008
.L_55:


//--------------------- .nv.callgraph             --------------------------
	.section	.nv.callgraph,"",@"SHT_CUDA_CALLGRAPH"
	.align	4
	.sectionentsize	8
	.align		4
        /*0000*/ 	.word	0x00000000
	.align		4
        /*0004*/ 	.word	0xffffffff
	.align		4
        /*0008*/ 	.word	0x00000000
	.align		4
        /*000c*/ 	.word	0xfffffffe
	.align		4
        /*0010*/ 	.word	0x00000000
	.align		4
        /*0014*/ 	.word	0xfffffffd
	.align		4
        /*0018*/ 	.word	0x00000000
	.align		4
        /*001c*/ 	.word	0xfffffffc


//--------------------- .text._Z13random_kernelPKfPKiPf --------------------------
	.section	.text._Z13random_kernelPKfPKiPf,"ax",@progbits
	.align	128
        .global         _Z13random_kernelPKfPKiPf
        .type           _Z13random_kernelPKfPKiPf,@function
        .size           _Z13random_kernelPKfPKiPf,(.L_x_3 - _Z13random_kernelPKfPKiPf)
        .other          _Z13random_kernelPKfPKiPf,@"STO_CUDA_ENTRY STV_DEFAULT"
_Z13random_kernelPKfPKiPf:
.text._Z13random_kernelPKfPKiPf:
[----:B------:R-:W-:Y:S01]  /*0000*/  LDC R1, c[0x0][0x37c] ;  /* 0x0000df00ff017b82 */ /* 0x000fe20000000800 */
[----:B------:R-:W0:Y:S07]  /*0010*/  S2R R3, SR_TID.X ;  /* 0x0000000000037919 */ /* 0x000e2e0000002100 */
[----:B------:R-:W0:Y:S01]  /*0020*/  LDC.64 R14, c[0x0][0x388] ;  /* 0x0000e200ff0e7b82 */ /* 0x000e220000000a00 */
[----:B------:R-:W1:Y:S07]  /*0030*/  LDCU.64 UR4, c[0x0][0x358] ;  /* 0x00006b00ff0477ac */ /* 0x000e6e0008000a00 */
[----:B------:R-:W2:Y:S01]  /*0040*/  LDC.64 R12, c[0x0][0x380] ;  /* 0x0000e000ff0c7b82 */ /* 0x000ea20000000a00 */
[----:B0-----:R-:W-:-:S05]  /*0050*/  IMAD.WIDE.U32 R14, R3, 0x4, R14 ;  /* 0x00000004030e7825 */ /* 0x001fca00078e000e */
[----:B-1----:R-:W2:Y:S04]  /*0060*/  LDG.E R25, desc[UR4][R14.64] ;  /* 0x000000040e197981 */ /* 0x002ea8000c1e1900 */
[----:B------:R-:W3:Y:S04]  /*0070*/  LDG.E R9, desc[UR4][R14.64+0x4] ;  /* 0x000004040e097981 */ /* 0x000ee8000c1e1900 */
[----:B------:R-:W4:Y:S04]  /*0080*/  LDG.E R27, desc[UR4][R14.64+0x8] ;  /* 0x000008040e1b7981 */ /* 0x000f28000c1e1900 */
[----:B------:R-:W5:Y:S04]  /*0090*/  LDG.E R29, desc[UR4][R14.64+0xc] ;  /* 0x00000c040e1d7981 */ /* 0x000f68000c1e1900 */
        /* <DEDUP_REMOVED lines=8> */
[----:B------:R-:W5:Y:S01]  /*0120*/  LDG.E R10, desc[UR4][R14.64+0x40] ;  /* 0x000040040e0a7981 */ /* 0x000f62000c1e1900 */
[----:B--2---:R-:W-:-:S04]  /*0130*/  IMAD.WIDE R24, R25, 0x4, R12 ;  /* 0x0000000419187825 */ /* 0x004fc800078e020c */
[--C-:B---3--:R-:W-:Y:S01]  /*0140*/  IMAD.WIDE R8, R9, 0x4, R12.reuse ;  /* 0x0000000409087825 */ /* 0x108fe200078e020c */
[----:B------:R0:W2:Y:S03]  /*0150*/  LDG.E.CONSTANT R6, desc[UR4][R24.64] ;  /* 0x0000000418067981 */ /* 0x0000a6000c1e9900 */
[--C-:B----4-:R-:W-:Y:S02]  /*0160*/  IMAD.WIDE R26, R27, 0x4, R12.reuse ;  /* 0x000000041b1a7825 */ /* 0x110fe400078e020c */
[----:B------:R-:W3:Y:S02]  /*0170*/  LDG.E.CONSTANT R9, desc[UR4][R8.64] ;  /* 0x0000000408097981 */ /* 0x000ee4000c1e9900 */
[--C-:B-----5:R-:W-:Y:S02]  /*0180*/  IMAD.WIDE R28, R29, 0x4, R12.reuse ;  /* 0x000000041d1c7825 */ /* 0x120fe400078e020c */
[----:B------:R1:W4:Y:S02]  /*0190*/  LDG.E.CONSTANT R4, desc[UR4][R26.64] ;  /* 0x000000041a047981 */ /* 0x000324000c1e9900 */
[----:B0-----:R-:W-:-:S02]  /*01a0*/  IMAD.WIDE R24, R0, 0x4, R12 ;  /* 0x0000000400187825 */ /* 0x001fc400078e020c */
[----:B------:R0:W5:Y:S04]  /*01b0*/  LDG.E.CONSTANT R7, desc[UR4][R28.64] ;  /* 0x000000041c077981 */ /* 0x000168000c1e9900 */
[----:B------:R0:W5:Y:S01]  /*01c0*/  LDG.E.CONSTANT R2, desc[UR4][R24.64] ;  /* 0x0000000418027981 */ /* 0x000162000c1e9900 */
[----:B-1----:R-:W-:-:S03]  /*01d0*/  IMAD.WIDE R26, R5, 0x4, R12 ;  /* 0x00000004051a7825 */ /* 0x002fc600078e020c */
[----:B------:R-:W5:Y:S01]  /*01e0*/  LDG.E R8, desc[UR4][R14.64+0x48] ;  /* 0x000048040e087981 */ /* 0x000f62000c1e1900 */
[----:B------:R-:W-:-:S03]  /*01f0*/  IMAD.WIDE R16, R17, 0x4, R12 ;  /* 0x0000000411107825 */ /* 0x000fc600078e020c */
[----:B------:R-:W5:Y:S01]  /*0200*/  LDG.E.CONSTANT R5, desc[UR4][R26.64] ;  /* 0x000000041a057981 */ /* 0x000f62000c1e9900 */
[----:B------:R-:W-:-:S03]  /*0210*/  IMAD.WIDE R20, R21, 0x4, R12 ;  /* 0x0000000415147825 */ /* 0x000fc600078e020c */
[----:B------:R-:W5:Y:S01]  /*0220*/  LDG.E.CONSTANT R17, desc[UR4][R16.64] ;  /* 0x0000000410117981 */ /* 0x000f62000c1e9900 */
[----:B------:R-:W-:-:S03]  /*0230*/  IMAD.WIDE R22, R23, 0x4, R12 ;  /* 0x0000000417167825 */ /* 0x000fc600078e020c */
[----:B------:R-:W5:Y:S01]  /*0240*/  LDG.E.CONSTANT R21, desc[UR4][R20.64] ;  /* 0x0000000414157981 */ /* 0x000f62000c1e9900 */
[----:B0-----:R-:W-:-:S03]  /*0250*/  IMAD.WIDE R28, R19, 0x4, R12 ;  /* 0x00000004131c7825 */ /* 0x001fc600078e020c */
[----:B------:R-:W5:Y:S04]  /*0260*/  LDG.E R27, desc[UR4][R14.64+0x2c] ;  /* 0x00002c040e1b7981 */ /* 0x000f68000c1e1900 */
[----:B------:R-:W5:Y:S04]  /*0270*/  LDG.E.CONSTANT R0, desc[UR4][R28.64] ;  /* 0x000000041c007981 */ /* 0x000f68000c1e9900 */
[----:B------:R2:W5:Y:S01]  /*0280*/  LDG.E.CONSTANT R20, desc[UR4][R22.64] ;  /* 0x0000000416147981 */ /* 0x000562000c1e9900 */
[----:B------:R-:W-:-:S03]  /*0290*/  IMAD.WIDE R24, R11, 0x4, R12 ;  /* 0x000000040b187825 */ /* 0x000fc600078e020c */
[----:B------:R-:W5:Y:S04]  /*02a0*/  LDG.E R16, desc[UR4][R14.64+0x38] ;  /* 0x000038040e107981 */ /* 0x000f68000c1e1900 */
[----:B------:R-:W5:Y:S04]  /*02b0*/  LDG.E.CONSTANT R29, desc[UR4][R24.64] ;  /* 0x00000004181d7981 */ /* 0x000f68000c1e9900 */
[----:B------:R-:W5:Y:S04]  /*02c0*/  LDG.E R23, desc[UR4][R14.64+0x3c] ;  /* 0x00003c040e177981 */ /* 0x000f68000c1e1900 */
[----:B------:R-:W5:Y:S04]  /*02d0*/  LDG.E R19, desc[UR4][R14.64+0x44] ;  /* 0x000044040e137981 */ /* 0x000f68000c1e1900 */
[----:B------:R-:W5:Y:S04]  /*02e0*/  LDG.E R25, desc[UR4][R14.64+0x34] ;  /* 0x000034040e197981 */ /* 0x000f68000c1e1900 */
[----:B------:R-:W5:Y:S04]  /*02f0*/  LDG.E R11, desc[UR4][R14.64+0x4c] ;  /* 0x00004c040e0b7981 */ /* 0x000f68000c1e1900 */
[----:B------:R-:W5:Y:S01]  /*0300*/  LDG.E R28, desc[UR4][R14.64+0x6c] ;  /* 0x00006c040e1c7981 */ /* 0x000f62000c1e1900 */
[----:B--2---:R-:W-:-:S03]  /*0310*/  FADD R22, RZ, R6 ;  /* 0x00000006ff167221 */ /* 0x004fc60000000000 */
[----:B------:R-:W2:Y:S01]  /*0320*/  LDG.E R6, desc[UR4][R14.64+0x50] ;  /* 0x000050040e067981 */ /* 0x000ea2000c1e1900 */
[----:B---3--:R-:W-:-:S03]  /*0330*/  FADD R22, R22, R9 ;  /* 0x0000000916167221 */ /* 0x008fc60000000000 */
[----:B------:R-:W3:Y:S01]  /*0340*/  LDG.E R9, desc[UR4][R14.64+0x54] ;  /* 0x000054040e097981 */ /* 0x000ee2000c1e1900 */
[----:B----4-:R-:W-:-:S03]  /*0350*/  FADD R22, R22, R4 ;  /* 0x0000000416167221 */ /* 0x010fc60000000000 */
[----:B------:R-:W4:Y:S01]  /*0360*/  LDG.E R4, desc[UR4][R14.64+0x58] ;  /* 0x000058040e047981 */ /* 0x000f22000c1e1900 */
[----:B-----5:R-:W-:-:S03]  /*0370*/  FADD R22, R22, R7 ;  /* 0x0000000716167221 */ /* 0x020fc60000000000 */
[----:B------:R-:W5:Y:S01]  /*0380*/  LDG.E R7, desc[UR4][R14.64+0x5c] ;  /* 0x00005c040e077981 */ /* 0x000f62000c1e1900 */
[----:B------:R-:W-:-:S03]  /*0390*/  FADD R22, R22, R2 ;  /* 0x0000000216167221 */ /* 0x000fc60000000000 */
[----:B------:R-:W4:Y:S01]  /*03a0*/  LDG.E R2, desc[UR4][R14.64+0x60] ;  /* 0x000060040e027981 */ /* 0x000f22000c1e1900 */
[----:B------:R-:W-:-:S03]  /*03b0*/  FADD R22, R22, R5 ;  /* 0x0000000516167221 */ /* 0x000fc60000000000 */
[----:B------:R-:W4:Y:S01]  /*03c0*/  LDG.E R5, desc[UR4][R14.64+0x64] ;  /* 0x000064040e057981 */ /* 0x000f22000c1e1900 */
[----:B------:R-:W-:-:S03]  /*03d0*/  FADD R22, R22, R17 ;  /* 0x0000001116167221 */ /* 0x000fc60000000000 */
[----:B------:R-:W4:Y:S01]  /*03e0*/  LDG.E R17, desc[UR4][R14.64+0x68] ;  /* 0x000068040e117981 */ /* 0x000f22000c1e1900 */
[----:B------:R-:W-:-:S04]  /*03f0*/  FADD R21, R22, R21 ;  /* 0x0000001516157221 */ /* 0x000fc80000000000 */
[----:B------:R-:W-:Y:S02]  /*0400*/  FADD R21, R21, R20 ;  /* 0x0000001415157221 */ /* 0x000fe40000000000 */
[----:B------:R-:W4:Y:S02]  /*0410*/  LDG.E R20, desc[UR4][R14.64+0x70] ;  /* 0x000070040e147981 */ /* 0x000f24000c1e1900 */
[----:B------:R-:W-:Y:S02]  /*0420*/  FADD R0, R21, R0 ;  /* 0x0000000015007221 */ /* 0x000fe40000000000 */
[----:B------:R-:W4:Y:S01]  /*0430*/  LDG.E R21, desc[UR4][R14.64+0x74] ;  /* 0x000074040e157981 */ /* 0x000f22000c1e1900 */
[----:B------:R-:W-:-:S04]  /*0440*/  IMAD.WIDE R26, R27, 0x4, R12 ;  /* 0x000000041b1a7825 */ /* 0x000fc800078e020c */
[----:B------:R-:W-:Y:S02]  /*0450*/  FADD R29, R0, R29 ;  /* 0x0000001d001d7221 */ /* 0x000fe40000000000 */
[----:B------:R0:W4:Y:S01]  /*0460*/  LDG.E.CONSTANT R0, desc[UR4][R26.64] ;  /* 0x000000041a007981 */ /* 0x000122000c1e9900 */
[----:B------:R-:W-:-:S04]  /*0470*/  IMAD.WIDE R24, R25, 0x4, R12 ;  /* 0x0000000419187825 */ /* 0x000fc800078e020c */
[----:B0-----:R-:W-:-:S06]  /*0480*/  IMAD.WIDE R26, R18, 0x4, R12 ;  /* 0x00000004121a7825 */ /* 0x001fcc00078e020c */
[----:B------:R-:W4:Y:S01]  /*0490*/  LDG.E.CONSTANT R27, desc[UR4][R26.64] ;  /* 0x000000041a1b7981 */ /* 0x000f22000c1e9900 */
[----:B------:R-:W-:-:S03]  /*04a0*/  IMAD.WIDE R22, R23, 0x4, R12 ;  /* 0x0000000417167825 */ /* 0x000fc600078e020c */
[----:B------:R0:W4:Y:S02]  /*04b0*/  LDG.E.CONSTANT R26, desc[UR4][R24.64] ;  /* 0x00000004181a7981 */ /* 0x000124000c1e9900 */
        /* <DEDUP_REMOVED lines=9> */
[----:B------:R-:W4:Y:S04]  /*0550*/  LDG.E.CONSTANT R19, desc[UR4][R18.64] ;  /* 0x0000000412137981 */ /* 0x000f28000c1e9900 */
[----:B------:R2:W4:Y:S02]  /*0560*/  LDG.E.CONSTANT R18, desc[UR4][R10.64] ;  /* 0x000000040a127981 */ /* 0x000524000c1e9900 */
[----:B--2---:R-:W-:-:S04]  /*0570*/  IMAD.WIDE R10, R6, 0x4, R12 ;  /* 0x00000004060a7825 */ /* 0x004fc800078e020c */
[--C-:B---3--:R-:W-:Y:S02]  /*0580*/  IMAD.WIDE R8, R9, 0x4, R12.reuse ;  /* 0x0000000409087825 */ /* 0x108fe400078e020c */
[----:B------:R-:W2:Y:S02]  /*0590*/  LDG.E.CONSTANT R11, desc[UR4][R10.64] ;  /* 0x000000040a0b7981 */ /* 0x000ea4000c1e9900 */
[--C-:B-----5:R-:W-:Y:S02]  /*05a0*/  IMAD.WIDE R6, R7, 0x4, R12.reuse ;  /* 0x0000000407067825 */ /* 0x120fe400078e020c */
[----:B------:R4:W3:Y:S02]  /*05b0*/  LDG.E.CONSTANT R10, desc[UR4][R8.64] ;  /* 0x00000004080a7981 */ /* 0x0008e4000c1e9900 */
[----:B----4-:R-:W-:-:S04]  /*05c0*/  IMAD.WIDE R8, R4, 0x4, R12 ;  /* 0x0000000404087825 */ /* 0x010fc800078e020c */
[--C-:B------:R-:W-:Y:S02]  /*05d0*/  IMAD.WIDE R4, R5, 0x4, R12.reuse ;  /* 0x0000000405047825 */ /* 0x100fe400078e020c */
[----:B------:R-:W4:Y:S02]  /*05e0*/  LDG.E.CONSTANT R9, desc[UR4][R8.64] ;  /* 0x0000000408097981 */ /* 0x000f24000c1e9900 */
[--C-:B------:R-:W-:Y:S02]  /*05f0*/  IMAD.WIDE R16, R17, 0x4, R12.reuse ;  /* 0x0000000411107825 */ /* 0x100fe400078e020c */
[----:B------:R0:W5:Y:S02]  /*0600*/  LDG.E.CONSTANT R8, desc[UR4][R6.64] ;  /* 0x0000000406087981 */ /* 0x000164000c1e9900 */
[--C-:B0-----:R-:W-:Y:S02]  /*0610*/  IMAD.WIDE R6, R2, 0x4, R12.reuse ;  /* 0x0000000402067825 */ /* 0x101fe400078e020c */
[----:B------:R0:W5:Y:S04]  /*0620*/  LDG.E.CONSTANT R2, desc[UR4][R4.64] ;  /* 0x0000000404027981 */ /* 0x000168000c1e9900 */
[----:B------:R-:W5:Y:S01]  /*0630*/  LDG.E.CONSTANT R7, desc[UR4][R6.64] ;  /* 0x0000000406077981 */ /* 0x000f62000c1e9900 */
[----:B0-----:R-:W-:-:S03]  /*0640*/  IMAD.WIDE R4, R28, 0x4, R12 ;  /* 0x000000041c047825 */ /* 0x001fc600078e020c */
[----:B------:R0:W5:Y:S04]  /*0650*/  LDG.E.CONSTANT R6, desc[UR4][R16.64] ;  /* 0x0000000410067981 */ /* 0x000168000c1e9900 */
[----:B------:R-:W5:Y:S01]  /*0660*/  LDG.E.CONSTANT R5, desc[UR4][R4.64] ;  /* 0x0000000404057981 */ /* 0x000f62000c1e9900 */
[----:B0-----:R-:W-:-:S05]  /*0670*/  IMAD.WIDE R16, R20, 0x4, R12 ;  /* 0x0000000414107825 */ /* 0x001fca00078e020c */
[----:B------:R0:W5:Y:S02]  /*0680*/  LDG.E.CONSTANT R4, desc[UR4][R16.64] ;  /* 0x0000000410047981 */ /* 0x000164000c1e9900 */
[----:B0-----:R-:W-:Y:S02]  /*0690*/  IMAD.WIDE R16, R21, 0x4, R12 ;  /* 0x0000000415107825 */ /* 0x001fe400078e020c */
[----:B------:R-:W2:Y:S04]  /*06a0*/  LDG.E R21, desc[UR4][R14.64+0x78] ;  /* 0x000078040e157981 */ /* 0x000ea8000c1e1900 */
[----:B------:R-:W5:Y:S04]  /*06b0*/  LDG.E.CONSTANT R28, desc[UR4][R16.64] ;  /* 0x00000004101c7981 */ /* 0x000f68000c1e9900 */
[----:B------:R-:W3:Y:S01]  /*06c0*/  LDG.E R15, desc[UR4][R14.64+0x7c] ;  /* 0x00007c040e0f7981 */ /* 0x000ee2000c1e1900 */
[----:B------:R-:W-:-:S04]  /*06d0*/  FADD R0, R29, R0 ;  /* 0x000000001d007221 */ /* 0x000fc80000000000 */
[----:B------:R-:W-:-:S04]  /*06e0*/  FADD R27, R0, R27 ;  /* 0x0000001b001b7221 */ /* 0x000fc80000000000 */
[----:B------:R-:W-:-:S04]  /*06f0*/  FADD R26, R27, R26 ;  /* 0x0000001a1b1a7221 */ /* 0x000fc80000000000 */
[----:B------:R-:W-:-:S04]  /*0700*/  FADD R25, R26, R25 ;  /* 0x000000191a197221 */ /* 0x000fc80000000000 */
[----:B------:R-:W-:-:S04]  /*0710*/  FADD R24, R25, R24 ;  /* 0x0000001819187221 */ /* 0x000fc80000000000 */
[----:B------:R-:W-:-:S04]  /*0720*/  FADD R23, R24, R23 ;  /* 0x0000001718177221 */ /* 0x000fc80000000000 */
[----:B------:R-:W-:Y:S01]  /*0730*/  FADD R22, R23, R22 ;  /* 0x0000001617167221 */ /* 0x000fe20000000000 */
[----:B--2---:R-:W-:-:S06]  /*0740*/  IMAD.WIDE R20, R21, 0x4, R12 ;  /* 0x0000000415147825 */ /* 0x004fcc00078e020c */
[----:B------:R-:W2:Y:S01]  /*0750*/  LDG.E.CONSTANT R20, desc[UR4][R20.64] ;  /* 0x0000000414147981 */ /* 0x000ea2000c1e9900 */
[----:B---3--:R-:W-:-:S06]  /*0760*/  IMAD.WIDE R12, R15, 0x4, R12 ;  /* 0x000000040f0c7825 */ /* 0x008fcc00078e020c */
[----:B------:R-:W3:Y:S01]  /*0770*/  LDG.E.CONSTANT R12, desc[UR4][R12.64] ;  /* 0x000000040c0c7981 */ /* 0x000ee2000c1e9900 */
[----:B------:R-:W-:-:S04]  /*0780*/  FADD R19, R22, R19 ;  /* 0x0000001316137221 */ /* 0x000fc80000000000 */
[----:B------:R-:W-:-:S04]  /*0790*/  FADD R18, R19, R18 ;  /* 0x0000001213127221 */ /* 0x000fc80000000000 */
[----:B------:R-:W-:-:S04]  /*07a0*/  FADD R11, R18, R11 ;  /* 0x0000000b120b7221 */ /* 0x000fc80000000000 */
[----:B------:R-:W-:-:S04]  /*07b0*/  FADD R10, R11, R10 ;  /* 0x0000000a0b0a7221 */ /* 0x000fc80000000000 */
[----:B----4-:R-:W-:-:S04]  /*07c0*/  FADD R9, R10, R9 ;  /* 0x000000090a097221 */ /* 0x010fc80000000000 */
[----:B-----5:R-:W-:-:S04]  /*07d0*/  FADD R8, R9, R8 ;  /* 0x0000000809087221 */ /* 0x020fc80000000000 */
[----:B------:R-:W-:Y:S02]  /*07e0*/  FADD R7, R8, R7 ;  /* 0x0000000708077221 */ /* 0x000fe40000000000 */
[----:B------:R-:W0:Y:S02]  /*07f0*/  LDC.64 R8, c[0x0][0x390] ;  /* 0x0000e400ff087b82 */ /* 0x000e240000000a00 */
[----:B------:R-:W-:-:S04]  /*0800*/  FADD R7, R7, R2 ;  /* 0x0000000207077221 */ /* 0x000fc80000000000 */
[----:B------:R-:W-:-:S04]  /*0810*/  FADD R6, R7, R6 ;  /* 0x0000000607067221 */ /* 0x000fc80000000000 */
[----:B------:R-:W-:-:S04]  /*0820*/  FADD R5, R6, R5 ;  /* 0x0000000506057221 */ /* 0x000fc80000000000 */
[----:B------:R-:W-:-:S04]  /*0830*/  FADD R5, R5, R4 ;  /* 0x0000000405057221 */ /* 0x000fc80000000000 */
[----:B------:R-:W-:Y:S01]  /*0840*/  FADD R5, R5, R28 ;  /* 0x0000001c05057221 */ /* 0x000fe20000000000 */
[----:B0-----:R-:W-:-:S04]  /*0850*/  IMAD.WIDE.U32 R8, R3, 0x4, R8 ;  /* 0x0000000403087825 */ /* 0x001fc800078e0008 */
[----:B--2---:R-:W-:-:S04]  /*0860*/  FADD R5, R5, R20 ;  /* 0x0000001405057221 */ /* 0x004fc80000000000 */
[----:B---3--:R-:W-:-:S05]  /*0870*/  FADD R5, R5, R12 ;  /* 0x0000000c05057221 */ /* 0x008fca0000000000 */
[----:B------:R-:W-:Y:S01]  /*0880*/  STG.E desc[UR4][R8.64], R5 ;  /* 0x0000000508007986 */ /* 0x000fe2000c101904 */
[----:B------:R-:W-:Y:S05]  /*0890*/  EXIT ;  /* 0x000000000000794d */ /* 0x000fea0003800000 */
.L_x_0:
[----:B------:R-:W-:-:S00]  /*08a0*/  BRA `(.L_x_0) ;  /* 0xfffffffc00fc7947 */ /* 0x000fc0000383ffff */
[----:B------:R-:W-:-:S00]  /*08b0*/  NOP ;  /* 0x0000000000007918 */ /* 0x000fc00000000000 */
        /* <DEDUP_REMOVED lines=12> */
.L_x_3:


//--------------------- .text._Z19stride_large_kernelPKfPf --------------------------
	.section	.text._Z19stride_large_kernelPKfPf,"ax",@progbits
	.align	128
        .global         _Z19stride_large_kernelPKfPf
        .type           _Z19stride_large_kernelPKfPf,@function
        .size           _Z19stride_large_kernelPKfPf,(.L_x_4 - _Z19stride_large_kernelPKfPf)
        .other          _Z19stride_large_kernelPKfPf,@"STO_CUDA_ENTRY STV_DEFAULT"
_Z19stride_large_kernelPKfPf:
.text._Z19stride_large_kernelPKfPf:
[----:B------:R-:W-:Y:S01]  /*0000*/  LDC R1, c[0x0][0x37c] ;  /* 0x0000df00ff017b82 */ /* 0x000fe20000000800 */
[----:B------:R-:W0:Y:S01]  /*0010*/  S2R R4, SR_TID.X ;  /* 0x0000000000047919 */ /* 0x000e220000002100 */
[----:B------:R-:W1:Y:S01]  /*0020*/  LDCU.64 UR6, c[0x0][0x380] ;  /* 0x00007000ff0677ac */ /* 0x000e620008000a00 */
[----:B------:R-:W2:Y:S01]  /*0030*/  LDCU.64 UR4, c[0x0][0x358] ;  /* 0x00006b00ff0477ac */ /* 0x000ea20008000a00 */
[----:B0-----:R-:W-:-:S04]  /*0040*/  SHF.L.U32 R0, R4, 0x11, RZ ;  /* 0x0000001104007819 */ /* 0x001fc800000006ff */
[----:B------:R-:W-:-:S04]  /*0050*/  LOP3.LUT R0, R0, 0x3fe0000, RZ, 0xc0, !PT ;  /* 0x03fe000000007812 */ /* 0x000fc800078ec0ff */
[----:B-1----:R-:W-:-:S04]  /*0060*/  IADD3 R2, P0, PT, R0, UR6, RZ ;  /* 0x0000000600027c10 */ /* 0x002fc8000ff1e0ff */
[----:B------:R-:W-:-:S05]  /*0070*/  IADD3.X R3, PT, PT, RZ, UR7, RZ, P0, !PT ;  /* 0x00000007ff037c10 */ /* 0x000fca00087fe4ff */
[----:B--2---:R-:W2:Y:S04]  /*0080*/  LDG.E.CONSTANT R5, desc[UR4][R2.64] ;  /* 0x0000000402057981 */ /* 0x004ea8000c1e9900 */
[----:B------:R-:W3:Y:S04]  /*0090*/  LDG.E.CONSTANT R6, desc[UR4][R2.64+0x4] ;  /* 0x0000040402067981 */ /* 0x000ee8000c1e9900 */
[----:B------:R-:W4:Y:S04]  /*00a0*/  LDG.E.CONSTANT R26, desc[UR4][R2.64+0x8] ;  /* 0x00000804021a7981 */ /* 0x000f28000c1e9900 */
[----:B------:R-:W5:Y:S04]  /*00b0*/  LDG.E.CONSTANT R21, desc[UR4][R2.64+0xc] ;  /* 0x00000c0402157981 */ /* 0x000f68000c1e9900 */
        /* <DEDUP_REMOVED lines=18> */
[----:B------:R-:W5:Y:S01]  /*01e0*/  LDG.E.CONSTANT R7, desc[UR4][R2.64+0x58] ;  /* 0x0000580402077981 */ /* 0x000f62000c1e9900 */
[----:B--2---:R-:W-:-:S04]  /*01f0*/  FADD R5, RZ, R5 ;  /* 0x00000005ff057221 */ /* 0x004fc80000000000 */
[----:B---3--:R-:W-:Y:S02]  /*0200*/  FADD R5, R5, R6 ;  /* 0x0000000605057221 */ /* 0x008fe40000000000 */
[----:B------:R-:W2:Y:S02]  /*0210*/  LDG.E.CONSTANT R6, desc[UR4][R2.64+0x5c] ;  /* 0x00005c0402067981 */ /* 0x000ea4000c1e9900 */
[----:B----4-:R-:W-:Y:S02]  /*0220*/  FADD R26, R5, R26 ;  /* 0x0000001a051a7221 */ /* 0x010fe40000000000 */
[----:B------:R-:W3:Y:S02]  /*0230*/  LDG.E.CONSTANT R5, desc[UR4][R2.64+0x60] ;  /* 0x0000600402057981 */ /* 0x000ee4000c1e9900 */
[----:B-----5:R-:W-:Y:S02]  /*0240*/  FADD R27, R26, R21 ;  /* 0x000000151a1b7221 */ /* 0x020fe40000000000 */
[----:B------:R-:W4:Y:S02]  /*0250*/  LDG.E.CONSTANT R21, desc[UR4][R2.64+0x64] ;  /* 0x0000640402157981 */ /* 0x000f24000c1e9900 */
[----:B------:R-:W-:-:S02]  /*0260*/  FADD R27, R27, R22 ;  /* 0x000000161b1b7221 */ /* 0x000fc40000000000 */
[----:B------:R-:W5:Y:S02]  /*0270*/  LDG.E.CONSTANT R22, desc[UR4][R2.64+0x68] ;  /* 0x0000680402167981 */ /* 0x000f64000c1e9900 */
[----:B------:R-:W-:Y:S02]  /*0280*/  FADD R26, R27, R24 ;  /* 0x000000181b1a7221 */ /* 0x000fe40000000000 */
[----:B------:R-:W5:Y:S02]  /*0290*/  LDG.E.CONSTANT R24, desc[UR4][R2.64+0x6c] ;  /* 0x00006c0402187981 */ /* 0x000f64000c1e9900 */
[----:B------:R-:W-:Y:S02]  /*02a0*/  FADD R26, R26, R23 ;  /* 0x000000171a1a7221 */ /* 0x000fe40000000000 */
[----:B------:R-:W5:Y:S02]  /*02b0*/  LDG.E.CONSTANT R23, desc[UR4][R2.64+0x70] ;  /* 0x0000700402177981 */ /* 0x000f64000c1e9900 */
[----:B------:R-:W-:-:S02]  /*02c0*/  FADD R27, R26, R25 ;  /* 0x000000191a1b7221 */ /* 0x000fc40000000000 */
[----:B------:R-:W5:Y:S04]  /*02d0*/  LDG.E.CONSTANT R25, desc[UR4][R2.64+0x74] ;  /* 0x0000740402197981 */ /* 0x000f68000c1e9900 */
[----:B------:R-:W5:Y:S01]  /*02e0*/  LDG.E.CONSTANT R26, desc[UR4][R2.64+0x78] ;  /* 0x00007804021a7981 */ /* 0x000f62000c1e9900 */
[----:B------:R-:W-:-:S03]  /*02f0*/  FADD R27, R27, R20 ;  /* 0x000000141b1b7221 */ /* 0x000fc60000000000 */
[----:B------:R0:W5:Y:S01]  /*0300*/  LDG.E.CONSTANT R20, desc[UR4][R2.64+0x7c] ;  /* 0x00007c0402147981 */ /* 0x000162000c1e9900 */
[----:B------:R-:W-:-:S04]  /*0310*/  FADD R0, R27, R0 ;  /* 0x000000001b007221 */ /* 0x000fc80000000000 */
[----:B------:R-:W-:-:S04]  /*0320*/  FADD R19, R0, R19 ;  /* 0x0000001300137221 */ /* 0x000fc80000000000 */
[----:B------:R-:W-:Y:S01]  /*0330*/  FADD R18, R19, R18 ;  /* 0x0000001213127221 */ /* 0x000fe20000000000 */
[----:B0-----:R-:W0:Y:S03]  /*0340*/  LDC.64 R2, c[0x0][0x388] ;  /* 0x0000e200ff027b82 */ /* 0x001e260000000a00 */
[----:B------:R-:W-:-:S04]  /*0350*/  FADD R17, R18, R17 ;  /* 0x0000001112117221 */ /* 0x000fc80000000000 */
        /* <DEDUP_REMOVED lines=9> */
[----:B------:R-:W-:Y:S01]  /*03f0*/  FADD R7, R8, R7 ;  /* 0x0000000708077221 */ /* 0x000fe20000000000 */
[----:B0-----:R-:W-:-:S04]  /*0400*/  IMAD.WIDE.U32 R2, R4, 0x4, R2 ;  /* 0x0000000404027825 */ /* 0x001fc800078e0002 */
[----:B--2---:R-:W-:-:S04]  /*0410*/  FADD R6, R7, R6 ;  /* 0x0000000607067221 */ /* 0x004fc80000000000 */
[----:B---3--:R-:W-:-:S04]  /*0420*/  FADD R6, R6, R5 ;  /* 0x0000000506067221 */ /* 0x008fc80000000000 */
[----:B----4-:R-:W-:-:S04]  /*0430*/  FADD R21, R6, R21 ;  /* 0x0000001506157221 */ /* 0x010fc80000000000 */
[----:B-----5:R-:W-:-:S04]  /*0440*/  FADD R21, R21, R22 ;  /* 0x0000001615157221 */ /* 0x020fc80000000000 */
[----:B------:R-:W-:-:S04]  /*0450*/  FADD R24, R21, R24 ;  /* 0x0000001815187221 */ /* 0x000fc80000000000 */
[----:B------:R-:W-:-:S04]  /*0460*/  FADD R24, R24, R23 ;  /* 0x0000001718187221 */ /* 0x000fc80000000000 */
[----:B------:R-:W-:-:S04]  /*0470*/  FADD R25, R24, R25 ;  /* 0x0000001918197221 */ /* 0x000fc80000000000 */
[----:B------:R-:W-:-:S04]  /*0480*/  FADD R25, R25, R26 ;  /* 0x0000001a19197221 */ /* 0x000fc80000000000 */
[----:B------:R-:W-:-:S05]  /*0490*/  FADD R25, R25, R20 ;  /* 0x0000001419197221 */ /* 0x000fca0000000000 */
[----:B------:R-:W-:Y:S01]  /*04a0*/  STG.E desc[UR4][R2.64], R25 ;  /* 0x0000001902007986 */ /* 0x000fe2000c101904 */
[----:B------:R-:W-:Y:S05]  /*04b0*/  EXIT ;  /* 0x000000000000794d */ /* 0x000fea0003800000 */
.L_x_1:
        /* <DEDUP_REMOVED lines=12> */
.L_x_4:


//--------------------- .text._Z16seq_reuse_kernelPKfPf --------------------------
	.section	.text._Z16seq_reuse_kernelPKfPf,"ax",@progbits
	.align	128
        .global         _Z16seq_reuse_kernelPKfPf
        .type           _Z16seq_reuse_kernelPKfPf,@function
        .size           _Z16seq_reuse_kernelPKfPf,(.L_x_5 - _Z16seq_reuse_kernelPKfPf)
        .other          _Z16seq_reuse_kernelPKfPf,@"STO_CUDA_ENTRY STV_DEFAULT"
_Z16seq_reuse_kernelPKfPf:
.text._Z16seq_reuse_kernelPKfPf:
[----:B------:R-:W-:Y:S01]  /*0000*/  LDC R1, c[0x0][0x37c] ;  /* 0x0000df00ff017b82 */ /* 0x000fe20000000800 */
[----:B------:R-:W0:Y:S07]  /*0010*/  S2R R0, SR_TID.X ;  /* 0x0000000000007919 */ /* 0x000e2e0000002100 */
[----:B------:R-:W0:Y:S01]  /*0020*/  LDC.64 R2, c[0x0][0x380] ;  /* 0x0000e000ff027b82 */ /* 0x000e220000000a00 */
[----:B------:R-:W1:Y:S01]  /*0030*/  LDCU.64 UR4, c[0x0][0x358] ;  /* 0x00006b00ff0477ac */ /* 0x000e620008000a00 */
[----:B0-----:R-:W-:-:S06]  /*0040*/  IMAD.WIDE.U32 R2, R0, 0x4, R2 ;  /* 0x0000000400027825 */ /* 0x001fcc00078e0002 */
[----:B-1----:R-:W2:Y:S02]  /*0050*/  LDG.E.CONSTANT R2, desc[UR4][R2.64] ;  /* 0x0000000402027981 */ /* 0x002ea4000c1e9900 */
[----:B--2---:R-:W-:-:S04]  /*0060*/  FADD R5, RZ, R2 ;  /* 0x00000002ff057221 */ /* 0x004fc80000000000 */
        /* <DEDUP_REMOVED lines=23> */
[C---:B------:R-:W-:Y:S02]  /*01e0*/  FADD R3, R2.reuse, R5 ;  /* 0x0000000502037221 */ /* 0x040fe40000000000 */
[----:B------:R-:W0:Y:S02]  /*01f0*/  LDC.64 R4, c[0x0][0x388] ;  /* 0x0000e200ff047b82 */ /* 0x000e240000000a00 */
[----:B------:R-:W-:-:S04]  /*0200*/  FADD R3, R2, R3 ;  /* 0x0000000302037221 */ /* 0x000fc80000000000 */
[----:B------:R-:W-:-:S04]  /*0210*/  FADD R3, R2, R3 ;  /* 0x0000000302037221 */ /* 0x000fc80000000000 */
[----:B------:R-:W-:-:S04]  /*0220*/  FADD R3, R2, R3 ;  /* 0x0000000302037221 */ /* 0x000fc80000000000 */
[----:B------:R-:W-:-:S04]  /*0230*/  FADD R3, R2, R3 ;  /* 0x0000000302037221 */ /* 0x000fc80000000000 */
[----:B------:R-:W-:-:S04]  /*0240*/  FADD R3, R2, R3 ;  /* 0x0000000302037221 */ /* 0x000fc80000000000 */
[----:B------:R-:W-:Y:S01]  /*0250*/  FADD R3, R2, R3 ;  /* 0x0000000302037221 */ /* 0x000fe20000000000 */
[----:B0-----:R-:W-:-:S04]  /*0260*/  IMAD.WIDE.U32 R4, R0, 0x4, R4 ;  /* 0x0000000400047825 */ /* 0x001fc800078e0004 */
[----:B------:R-:W-:-:S05]  /*0270*/  FADD R3, R2, R3 ;  /* 0x0000000302037221 */ /* 0x000fca0000000000 */
[----:B------:R-:W-:Y:S01]  /*0280*/  STG.E desc[UR4][R4.64], R3 ;  /* 0x0000000304007986 */ /* 0x000fe2000c101904 */
[----:B------:R-:W-:Y:S05]  /*0290*/  EXIT ;  /* 0x000000000000794d */ /* 0x000fea0003800000 */
.L_x_2:
        /* <DEDUP_REMOVED lines=14> */
.L_x_5:


//--------------------- .nv.shared.reserved.0     --------------------------
	.section	.nv.shared.reserved.0,"aw",@nobits
	.weak		__nv_reservedSMEM_offset_0_alias
	.size		__nv_reservedSMEM_offset_0_alias, 0, 64
	.other		__nv_reservedSMEM_offset_0_alias,@"STO_CUDA_RESERVED_SHARED STV_DEFAULT"
__nv_reservedSMEM_offset_0_alias:
	.zero		0
	.zero		64


//--------------------- .nv.constant0._Z13random_kernelPKfPKiPf --------------------------
	.section	.nv.constant0._Z13random_kernelPKfPKiPf,"a",@progbits
	.sectionflags	@""
	.align	4
.nv.constant0._Z13random_kernelPKfPKiPf:
	.zero		920


//--------------------- .nv.constant0._Z19stride_large_kernelPKfPf --------------------------
	.section	.nv.constant0._Z19stride_large_kernelPKfPf,"a",@progbits
	.sectionflags	@""
	.align	4
.nv.constant0._Z19stride_large_kernelPKfPf:
	.zero		912


//--------------------- .nv.constant0._Z16seq_reuse_kernelPKfPf --------------------------
	.section	.nv.constant0._Z16seq_reuse_kernelPKfPf,"a",@progbits
	.sectionflags	@""
	.align	4
.nv.constant0._Z16seq_reuse_kernelPKfPf:
	.zero		912


//--------------------- SYMBOLS --------------------------

	.type		.nv.reservedSmem.offset0,@object
	.size		.nv.reservedSmem.offset0,0x4
